//
// Generated by NVIDIA NVVM Compiler
//
// Compiler Build ID: CL-36424714
// Cuda compilation tools, release 13.0, V13.0.88
// Based on NVVM 20.0.0
//

.version 9.0
.target sm_100
.address_size 64

	// .globl	_Z7vec_addPKfS0_Pfm

.visible .entry _Z7vec_addPKfS0_Pfm(
	.param .u64 .ptr .align 1 _Z7vec_addPKfS0_Pfm_param_0,
	.param .u64 .ptr .align 1 _Z7vec_addPKfS0_Pfm_param_1,
	.param .u64 .ptr .align 1 _Z7vec_addPKfS0_Pfm_param_2,
	.param .u64 _Z7vec_addPKfS0_Pfm_param_3
)
{
	.reg .pred 	%p<2>;
	.reg .b32 	%r<5>;
	.reg .b32 	%f<4>;
	.reg .b64 	%rd<13>;

	ld.param.u64 	%rd2, [_Z7vec_addPKfS0_Pfm_param_0];
	ld.param.u64 	%rd3, [_Z7vec_addPKfS0_Pfm_param_1];
	ld.param.u64 	%rd4, [_Z7vec_addPKfS0_Pfm_param_2];
	ld.param.u64 	%rd5, [_Z7vec_addPKfS0_Pfm_param_3];
	mov.u32 	%r1, %tid.x;
	mov.u32 	%r2, %ntid.x;
	mov.u32 	%r3, %ctaid.x;
	mad.lo.s32 	%r4, %r2, %r3, %r1;
	cvt.s64.s32 	%rd1, %r4;
	setp.lt.u64 	%p1, %rd5, %rd1;
	@%p1 bra 	$L__BB0_2;
	cvta.to.global.u64 	%rd6, %rd2;
	cvta.to.global.u64 	%rd7, %rd3;
	cvta.to.global.u64 	%rd8, %rd4;
	shl.b64 	%rd9, %rd1, 2;
	add.s64 	%rd10, %rd6, %rd9;
	ld.global.f32 	%f1, [%rd10];
	add.s64 	%rd11, %rd7, %rd9;
	ld.global.f32 	%f2, [%rd11];
	add.f32 	%f3, %f1, %f2;
	add.s64 	%rd12, %rd8, %rd9;
	st.global.f32 	[%rd12], %f3;
$L__BB0_2:
	ret;

}


// ===== COMPILED SASS (sm_100) =====

	.target	sm_100

	.elftype	@"ET_EXEC"


//--------------------- .note.nv.tkinfo           --------------------------
	.section	.note.nv.tkinfo,"",@"SHT_NOTE"
	.sectionflags	@"SHF_NOTE_NV_TKINFO"
	.tkinfo
        /*0018*/ 	.word	0x00000002
        /*0030*/ 	.string	""
        /*0030*/ 	.string	"ptxas"
        /*0030*/ 	.string	"Cuda compilation tools, release 13.0, V13.0.88"
        /*0030*/ 	.string	"Build cuda_13.0.r13.0/compiler.36424714_0"
        /*0030*/ 	.string	"-arch sm_100 -m 64 "



//--------------------- .note.nv.cuinfo           --------------------------
	.section	.note.nv.cuinfo,"",@"SHT_NOTE"
	.sectionflags	@"SHF_NOTE_NV_CUINFO"
        /*0018*/ 	.short	0x0002
        /*001a*/ 	.short	0x0064
        /*001c*/ 	.short	0x0082
	.zero		2


//--------------------- .nv.info                  --------------------------
	.section	.nv.info,"",@"SHT_CUDA_INFO"
	.align	4


	//----- nvinfo : EIATTR_REGCOUNT
	.align		4
        /*0000*/ 	.byte	0x04, 0x2f
        /*0002*/ 	.short	(.L_1 - .L_0)
	.align		4
.L_0:
        /*0004*/ 	.word	index@(_Z7vec_addPKfS0_Pfm)
        /*0008*/ 	.word	0x0000000c


	//----- nvinfo : EIATTR_FRAME_SIZE
	.align		4
.L_1:
        /*000c*/ 	.byte	0x04, 0x11
        /*000e*/ 	.short	(.L_3 - .L_2)
	.align		4
.L_2:
        /*0010*/ 	.word	index@(_Z7vec_addPKfS0_Pfm)
        /*0014*/ 	.word	0x00000000


	//----- nvinfo : EIATTR_MIN_STACK_SIZE
	.align		4
.L_3:
        /*0018*/ 	.byte	0x04, 0x12
        /*001a*/ 	.short	(.L_5 - .L_4)
	.align		4
.L_4:
        /*001c*/ 	.word	index@(_Z7vec_addPKfS0_Pfm)
        /*0020*/ 	.word	0x00000000
.L_5:


//--------------------- .nv.compat                --------------------------
	.section	.nv.compat,"",@"SHT_CUDA_COMPAT_INFO"
	.align	4
        /*0000*/ 	.byte	0x02, 0x09, 0x00, 0x00, 0x02, 0x02, 0x01, 0x00, 0x02, 0x05, 0x05, 0x00, 0x03, 0x07, 0x01, 0x01
        /*0010*/ 	.byte	0x02, 0x03, 0x00, 0x00, 0x02, 0x06, 0x01, 0x00, 0x04, 0x0b, 0x08, 0x00, 0x09, 0x00, 0x00, 0x00
        /*0020*/ 	.byte	0x00, 0x00, 0x00, 0x00


//--------------------- .nv.info._Z7vec_addPKfS0_Pfm --------------------------
	.section	.nv.info._Z7vec_addPKfS0_Pfm,"",@"SHT_CUDA_INFO"
	.sectionflags	@""
	.align	4


	//----- nvinfo : EIATTR_CUDA_API_VERSION
	.align		4
        /*0000*/ 	.byte	0x04, 0x37
        /*0002*/ 	.short	(.L_7 - .L_6)
.L_6:
        /*0004*/ 	.word	0x00000082


	//----- nvinfo : EIATTR_KPARAM_INFO
	.align		4
.L_7:
        /*0008*/ 	.byte	0x04, 0x17
        /*000a*/ 	.short	(.L_9 - .L_8)
.L_8:
        /*000c*/ 	.word	0x00000000
        /*0010*/ 	.short	0x0003
        /*0012*/ 	.short	0x0018
        /*0014*/ 	.byte	0x00, 0xf0, 0x21, 0x00


	//----- nvinfo : EIATTR_KPARAM_INFO
	.align		4
.L_9:
        /*0018*/ 	.byte	0x04, 0x17
        /*001a*/ 	.short	(.L_11 - .L_10)
.L_10:
        /*001c*/ 	.word	0x00000000
        /*0020*/ 	.short	0x0002
        /*0022*/ 	.short	0x0010
        /*0024*/ 	.byte	0x00, 0xf5, 0x21, 0x00


	//----- nvinfo : EIATTR_KPARAM_INFO
	.align		4
.L_11:
        /*0028*/ 	.byte	0x04, 0x17
        /*002a*/ 	.short	(.L_13 - .L_12)
.L_12:
        /*002c*/ 	.word	0x00000000
        /*0030*/ 	.short	0x0001
        /*0032*/ 	.short	0x0008
        /*0034*/ 	.byte	0x00, 0xf5, 0x21, 0x00


	//----- nvinfo : EIATTR_KPARAM_INFO
	.align		4
.L_13:
        /*0038*/ 	.byte	0x04, 0x17
        /*003a*/ 	.short	(.L_15 - .L_14)
.L_14:
        /*003c*/ 	.word	0x00000000
        /*0040*/ 	.short	0x0000
        /*0042*/ 	.short	0x0000
        /*0044*/ 	.byte	0x00, 0xf5, 0x21, 0x00


	//----- nvinfo : EIATTR_SPARSE_MMA_MASK
	.align		4
.L_15:
        /*0048*/ 	.byte	0x03, 0x50
        /*004a*/ 	.short	0x0000


	//----- nvinfo : EIATTR_MAXREG_COUNT
	.align		4
        /*004c*/ 	.byte	0x03, 0x1b
        /*004e*/ 	.short	0x00ff


	//----- nvinfo : EIATTR_MERCURY_ISA_VERSION
	.align		4
        /*0050*/ 	.byte	0x03, 0x5f
        /*0052*/ 	.short	0x0101


	//----- nvinfo : EIATTR_VRC_CTA_INIT_COUNT
	.align		4
        /*0054*/ 	.byte	0x02, 0x4a
	.zero		1
	.zero		1


	//----- nvinfo : EIATTR_EXIT_INSTR_OFFSETS
	.align		4
        /*0058*/ 	.byte	0x04, 0x1c
        /*005a*/ 	.short	(.L_17 - .L_16)


	//   ....[0]....
.L_16:
        /*005c*/ 	.word	0x00000090


	//   ....[1]....
        /*0060*/ 	.word	0x00000190


	//----- nvinfo : EIATTR_CBANK_PARAM_SIZE
	.align		4
.L_17:
        /*0064*/ 	.byte	0x03, 0x19
        /*0066*/ 	.short	0x0020


	//----- nvinfo : EIATTR_PARAM_CBANK
	.align		4
        /*0068*/ 	.byte	0x04, 0x0a
        /*006a*/ 	.short	(.L_19 - .L_18)
	.align		4
.L_18:
        /*006c*/ 	.word	index@(.nv.constant0._Z7vec_addPKfS0_Pfm)
        /*0070*/ 	.short	0x0380
        /*0072*/ 	.short	0x0020


	//----- nvinfo : EIATTR_SW_WAR
	.align		4
.L_19:
        /*0074*/ 	.byte	0x04, 0x36
        /*0076*/ 	.short	(.L_21 - .L_20)
.L_20:
        /*0078*/ 	.word	0x00000008
.L_21:


//--------------------- .nv.callgraph             --------------------------
	.section	.nv.callgraph,"",@"SHT_CUDA_CALLGRAPH"
	.align	4
	.sectionentsize	8
	.align		4
        /*0000*/ 	.word	0x00000000
	.align		4
        /*0004*/ 	.word	0xffffffff
	.align		4
        /*0008*/ 	.word	0x00000000
	.align		4
        /*000c*/ 	.word	0xfffffffe
	.align		4
        /*0010*/ 	.word	0x00000000
	.align		4
        /*0014*/ 	.word	0xfffffffd
	.align		4
        /*0018*/ 	.word	0x00000000
	.align		4
        /*001c*/ 	.word	0xfffffffc


//--------------------- .text._Z7vec_addPKfS0_Pfm --------------------------
	.section	.text._Z7vec_addPKfS0_Pfm,"ax",@progbits
	.align	128
        .global         _Z7vec_addPKfS0_Pfm
        .type           _Z7vec_addPKfS0_Pfm,@function
        .size           _Z7vec_addPKfS0_Pfm,(.L_x_1 - _Z7vec_addPKfS0_Pfm)
        .other          _Z7vec_addPKfS0_Pfm,@"STO_CUDA_ENTRY STV_DEFAULT"
_Z7vec_addPKfS0_Pfm:
.text._Z7vec_addPKfS0_Pfm:
[----:B------:R-:W-:Y:S01]  /*0000*/  LDC R1, c[0x0][0x37c] ;  /* 0x0000df00ff017b82 */ /* 0x000fe20000000800 */
[----:B------:R-:W0:Y:S01]  /*0010*/  S2R R0, SR_TID.X ;  /* 0x0000000000007919 */ /* 0x000e220000002100 */
[----:B------:R-:W0:Y:S01]  /*0020*/  LDCU UR4, c[0x0][0x360] ;  /* 0x00006c00ff0477ac */ /* 0x000e220008000800 */
[----:B------:R-:W0:Y:S01]  /*0030*/  S2R R3, SR_CTAID.X ;  /* 0x0000000000037919 */ /* 0x000e220000002500 */
[----:B------:R-:W1:Y:S01]  /*0040*/  LDCU.64 UR6, c[0x0][0x398] ;  /* 0x00007300ff0677ac */ /* 0x000e620008000a00 */
[----:B0-----:R-:W-:-:S05]  /*0050*/  IMAD R0, R3, UR4, R0 ;  /* 0x0000000403007c24 */ /* 0x001fca000f8e0200 */
[----:B-1----:R-:W-:Y:S02]  /*0060*/  ISETP.GT.U32.AND P0, PT, R0, UR6, PT ;  /* 0x0000000600007c0c */ /* 0x002fe4000bf04070 */
[----:B------:R-:W-:-:S04]  /*0070*/  SHF.R.S32.HI R3, RZ, 0x1f, R0 ;  /* 0x0000001fff037819 */ /* 0x000fc80000011400 */
[----:B------:R-:W-:-:S13]  /*0080*/  ISETP.GT.U32.AND.EX P0, PT, R3, UR7, PT, P0 ;  /* 0x0000000703007c0c */ /* 0x000fda000bf04100 */
[----:B------:R-:W-:Y:S05]  /*0090*/  @P0 EXIT ;  /* 0x000000000000094d */ /* 0x000fea0003800000 */
[----:B------:R-:W0:Y:S01]  /*00a0*/  LDCU.128 UR8, c[0x0][0x380] ;  /* 0x00007000ff0877ac */ /* 0x000e220008000c00 */
[C---:B------:R-:W-:Y:S01]  /*00b0*/  IMAD.SHL.U32 R6, R0.reuse, 0x4, RZ ;  /* 0x0000000400067824 */ /* 0x040fe200078e00ff */
[----:B------:R-:W-:Y:S01]  /*00c0*/  SHF.L.U64.HI R0, R0, 0x2, R3 ;  /* 0x0000000200007819 */ /* 0x000fe20000010203 */
[----:B------:R-:W1:Y:S01]  /*00d0*/  LDCU.64 UR4, c[0x0][0x358] ;  /* 0x00006b00ff0477ac */ /* 0x000e620008000a00 */
[----:B------:R-:W2:Y:S02]  /*00e0*/  LDCU.64 UR6, c[0x0][0x390] ;  /* 0x00007200ff0677ac */ /* 0x000ea40008000a00 */
[C---:B0-----:R-:W-:Y:S02]  /*00f0*/  IADD3 R4, P1, PT, R6.reuse, UR10, RZ ;  /* 0x0000000a06047c10 */ /* 0x041fe4000ff3e0ff */
[----:B------:R-:W-:Y:S02]  /*0100*/  IADD3 R2, P0, PT, R6, UR8, RZ ;  /* 0x0000000806027c10 */ /* 0x000fe4000ff1e0ff */
[----:B------:R-:W-:-:S02]  /*0110*/  IADD3.X R5, PT, PT, R0, UR11, RZ, P1, !PT ;  /* 0x0000000b00057c10 */ /* 0x000fc40008ffe4ff */
[----:B------:R-:W-:-:S04]  /*0120*/  IADD3.X R3, PT, PT, R0, UR9, RZ, P0, !PT ;  /* 0x0000000900037c10 */ /* 0x000fc800087fe4ff */
[----:B-1----:R-:W3:Y:S04]  /*0130*/  LDG.E R5, desc[UR4][R4.64] ;  /* 0x0000000404057981 */ /* 0x002ee8000c1e1900 */
[----:B------:R-:W3:Y:S01]  /*0140*/  LDG.E R2, desc[UR4][R2.64] ;  /* 0x0000000402027981 */ /* 0x000ee2000c1e1900 */
[----:B--2---:R-:W-:-:S04]  /*0150*/  IADD3 R6, P0, PT, R6, UR6, RZ ;  /* 0x0000000606067c10 */ /* 0x004fc8000ff1e0ff */
[----:B------:R-:W-:Y:S01]  /*0160*/  IADD3.X R7, PT, PT, R0, UR7, RZ, P0, !PT ;  /* 0x0000000700077c10 */ /* 0x000fe200087fe4ff */
[----:B---3--:R-:W-:-:S05]  /*0170*/  FADD R9, R2, R5 ;  /* 0x0000000502097221 */ /* 0x008fca0000000000 */
[----:B------:R-:W-:Y:S01]  /*0180*/  STG.E desc[UR4][R6.64], R9 ;  /* 0x0000000906007986 */ /* 0x000fe2000c101904 */
[----:B------:R-:W-:Y:S05]  /*0190*/  EXIT ;  /* 0x000000000000794d */ /* 0x000fea0003800000 */
.L_x_0:
[----:B------:R-:W-:-:S00]  /*01a0*/  BRA `(.L_x_0) ;  /* 0xfffffffc00fc7947 */ /* 0x000fc0000383ffff */
[----:B------:R-:W-:-:S00]  /*01b0*/  NOP ;  /* 0x0000000000007918 */ /* 0x000fc00000000000 */
        /* <DEDUP_REMOVED lines=12> */
.L_x_1:


//--------------------- .nv.shared.reserved.0     --------------------------
	.section	.nv.shared.reserved.0,"aw",@nobits
	.weak		__nv_reservedSMEM_offset_0_alias
	.size		__nv_reservedSMEM_offset_0_alias, 0, 64
	.other		__nv_reservedSMEM_offset_0_alias,@"STO_CUDA_RESERVED_SHARED STV_DEFAULT"
__nv_reservedSMEM_offset_0_alias:
	.zero		0
	.zero		64


//--------------------- .nv.constant0._Z7vec_addPKfS0_Pfm --------------------------
	.section	.nv.constant0._Z7vec_addPKfS0_Pfm,"a",@progbits
	.sectionflags	@""
	.align	4
.nv.constant0._Z7vec_addPKfS0_Pfm:
	.zero		928


//--------------------- SYMBOLS --------------------------

	.type		.nv.reservedSmem.offset0,@object
	.size		.nv.reservedSmem.offset0,0x4
